	.headerflags	@"EF_CUDA_TEXMODE_UNIFIED EF_CUDA_64BIT_ADDRESS EF_CUDA_ACCELERATORS EF_CUDA_SM90 EF_CUDA_VIRTUAL_SM(EF_CUDA_SM90)"
	.elftype	@"ET_EXEC"


//--------------------- .nv.info                  --------------------------
	.section	.nv.info,"",@"SHT_CUDA_INFO"
	.align	4


	//----- nvinfo : EIATTR_REGCOUNT
	.align		4
        /*0000*/ 	.byte	0x04, 0x2f
        /*0002*/ 	.short	(.L_1 - .L_0)
	.align		4
.L_0:
        /*0004*/ 	.word	index@(triton_poi_fused__softmax_4)
        /*0008*/ 	.word	0x00000012


	//----- nvinfo : EIATTR_MIN_STACK_SIZE
	.align		4
.L_1:
        /*000c*/ 	.byte	0x04, 0x12
        /*000e*/ 	.short	(.L_3 - .L_2)
	.align		4
.L_2:
        /*0010*/ 	.word	index@(triton_poi_fused__softmax_4)
        /*0014*/ 	.word	0x00000000


	//----- nvinfo : EIATTR_FRAME_SIZE
	.align		4
.L_3:
        /*0018*/ 	.byte	0x04, 0x11
        /*001a*/ 	.short	(.L_5 - .L_4)
	.align		4
.L_4:
        /*001c*/ 	.word	index@(triton_poi_fused__softmax_4)
        /*0020*/ 	.word	0x00000000


	//----- nvinfo : EIATTR_MIN_STACK_SIZE
	.align		4
.L_5:
        /*0024*/ 	.byte	0x04, 0x12
        /*0026*/ 	.short	(.L_7 - .L_6)
	.align		4
.L_6:
        /*0028*/ 	.word	index@(triton_poi_fused__softmax_4)
        /*002c*/ 	.word	0x00000000
.L_7:


//--------------------- .nv.info.triton_poi_fused__softmax_4 --------------------------
	.section	.nv.info.triton_poi_fused__softmax_4,"",@"SHT_CUDA_INFO"
	.sectionflags	@""
	.align	4


	//----- nvinfo : EIATTR_CUDA_API_VERSION
	.align		4
        /*0000*/ 	.byte	0x04, 0x37
        /*0002*/ 	.short	(.L_9 - .L_8)
.L_8:
        /*0004*/ 	.word	0x0000007c


	//----- nvinfo : EIATTR_KPARAM_INFO
	.align		4
.L_9:
        /*0008*/ 	.byte	0x04, 0x17
        /*000a*/ 	.short	(.L_11 - .L_10)
.L_10:
        /*000c*/ 	.word	0x00000000
        /*0010*/ 	.short	0x0002
        /*0012*/ 	.short	0x0010
        /*0014*/ 	.byte	0x00, 0xf0, 0x11, 0x00


	//----- nvinfo : EIATTR_KPARAM_INFO
	.align		4
.L_11:
        /*0018*/ 	.byte	0x04, 0x17
        /*001a*/ 	.short	(.L_13 - .L_12)
.L_12:
        /*001c*/ 	.word	0x00000000
        /*0020*/ 	.short	0x0001
        /*0022*/ 	.short	0x0008
        /*0024*/ 	.byte	0x00, 0xf4, 0x21, 0x00


	//----- nvinfo : EIATTR_KPARAM_INFO
	.align		4
.L_13:
        /*0028*/ 	.byte	0x04, 0x17
        /*002a*/ 	.short	(.L_15 - .L_14)
.L_14:
        /*002c*/ 	.word	0x00000000
        /*0030*/ 	.short	0x0000
        /*0032*/ 	.short	0x0000
        /*0034*/ 	.byte	0x00, 0xf4, 0x21, 0x00


	//----- nvinfo : EIATTR_SPARSE_MMA_MASK
	.align		4
.L_15:
        /*0038*/ 	.byte	0x03, 0x50
        /*003a*/ 	.short	0x0000


	//----- nvinfo : EIATTR_MAXREG_COUNT
	.align		4
        /*003c*/ 	.byte	0x03, 0x1b
        /*003e*/ 	.short	0x00ff


	//----- nvinfo : EIATTR_EXIT_INSTR_OFFSETS
	.align		4
        /*0040*/ 	.byte	0x04, 0x1c
        /*0042*/ 	.short	(.L_17 - .L_16)


	//   ....[0]....
.L_16:
        /*0044*/ 	.word	0x00000360


	//   ....[1]....
        /*0048*/ 	.word	0x00000380


	//----- nvinfo : EIATTR_REQNTID
	.align		4
.L_17:
        /*004c*/ 	.byte	0x04, 0x10
        /*004e*/ 	.short	(.L_19 - .L_18)
.L_18:
        /*0050*/ 	.word	0x00000080
        /*0054*/ 	.word	0x00000001
        /*0058*/ 	.word	0x00000001


	//----- nvinfo : EIATTR_CBANK_PARAM_SIZE
	.align		4
.L_19:
        /*005c*/ 	.byte	0x03, 0x19
        /*005e*/ 	.short	0x0014


	//----- nvinfo : EIATTR_PARAM_CBANK
	.align		4
        /*0060*/ 	.byte	0x04, 0x0a
        /*0062*/ 	.short	(.L_21 - .L_20)
	.align		4
.L_20:
        /*0064*/ 	.word	index@(.nv.constant0.triton_poi_fused__softmax_4)
        /*0068*/ 	.short	0x0210
        /*006a*/ 	.short	0x0014


	//----- nvinfo : EIATTR_SW_WAR
	.align		4
.L_21:
        /*006c*/ 	.byte	0x04, 0x36
        /*006e*/ 	.short	(.L_23 - .L_22)
.L_22:
        /*0070*/ 	.word	0x00000008
.L_23:


//--------------------- .nv.callgraph             --------------------------
	.section	.nv.callgraph,"",@"SHT_CUDA_CALLGRAPH"
	.align	4
	.sectionentsize	8
	.align		4
        /*0000*/ 	.word	0x00000000
	.align		4
        /*0004*/ 	.word	0xffffffff
	.align		4
        /*0008*/ 	.word	0x00000000
	.align		4
        /*000c*/ 	.word	0xfffffffe
	.align		4
        /*0010*/ 	.word	0x00000000
	.align		4
        /*0014*/ 	.word	0xfffffffd
	.align		4
        /*0018*/ 	.word	0x00000000
	.align		4
        /*001c*/ 	.word	0xfffffffc


//--------------------- .text.triton_poi_fused__softmax_4 --------------------------
	.section	.text.triton_poi_fused__softmax_4,"ax",@progbits
	.align	128
        .global         triton_poi_fused__softmax_4
        .type           triton_poi_fused__softmax_4,@function
        .size           triton_poi_fused__softmax_4,(.L_x_1 - triton_poi_fused__softmax_4)
        .other          triton_poi_fused__softmax_4,@"STO_CUDA_ENTRY STV_DEFAULT"
triton_poi_fused__softmax_4:
.text.triton_poi_fused__softmax_4:
[----:B------:R-:W0:Y:S02]  /*0000*/  LDC R1, c[0x0][0x28] ;  /* 0x00000a00ff017b82 */ /* 0x000e240000000800 */
[----:B------:R-:W1:Y:S01]  /*0010*/  S2R R0, SR_TID.X ;  /* 0x0000000000007919 */ /* 0x000e620000002100 */
[----:B------:R-:W2:Y:S01]  /*0020*/  LDC.64 R2, c[0x0][0x210] ;  /* 0x00008400ff027b82 */ /* 0x000ea20000000a00 */
[----:B------:R-:W-:Y:S02]  /*0030*/  MOV R6, RZ ;  /* 0x000000ff00067202 */ /* 0x000fe40000000f00 */
[----:B------:R-:W-:Y:S01]  /*0040*/  CS2R R10, SRZ ;  /* 0x00000000000a7805 */ /* 0x000fe2000001ff00 */
[----:B------:R-:W3:Y:S01]  /*0050*/  S2R R7, SR_CTAID.X ;  /* 0x0000000000077919 */ /* 0x000ee20000002500 */
[----:B------:R-:W-:Y:S01]  /*0060*/  CS2R R12, SRZ ;  /* 0x00000000000c7805 */ /* 0x000fe2000001ff00 */
[----:B------:R-:W-:Y:S01]  /*0070*/  ULDC.64 UR4, c[0x0][0x208] ;  /* 0x0000820000047ab9 */ /* 0x000fe20000000a00 */
[----:B-1----:R-:W-:Y:S02]  /*0080*/  SHF.L.U32 R0, R0, 0x1, RZ ;  /* 0x0000000100007819 */ /* 0x002fe400000006ff */
[----:B---3--:R-:W-:-:S02]  /*0090*/  SHF.R.S32.HI R4, RZ, 0x17, R7 ;  /* 0x00000017ff047819 */ /* 0x008fc40000011407 */
[----:B------:R-:W-:Y:S02]  /*00a0*/  LOP3.LUT R0, R0, 0xfe, RZ, 0xc0, !PT ;  /* 0x000000fe00007812 */ /* 0x000fe400078ec0ff */
[----:B------:R-:W-:Y:S02]  /*00b0*/  SGXT R4, R4, 0x1 ;  /* 0x000000010404781a */ /* 0x000fe40000000200 */
[----:B------:R-:W-:Y:S01]  /*00c0*/  LEA R7, R7, R0, 0x8 ;  /* 0x0000000007077211 */ /* 0x000fe200078e40ff */
[----:B------:R-:W-:-:S03]  /*00d0*/  HFMA2.MMA R0, -RZ, RZ, 0, 0 ;  /* 0x00000000ff007435 */ /* 0x000fc600000001ff */
[----:B------:R-:W-:Y:S02]  /*00e0*/  LEA.HI R4, R4, R7, RZ, 0x2 ;  /* 0x0000000704047211 */ /* 0x000fe400078f10ff */
[----:B------:R-:W-:Y:S02]  /*00f0*/  ISETP.GE.AND P4, PT, R7, 0x100, PT ;  /* 0x000001000700780c */ /* 0x000fe40003f86270 */
[----:B------:R-:W-:-:S05]  /*0100*/  LOP3.LUT R9, R4, 0xfffffffc, RZ, 0xc0, !PT ;  /* 0xfffffffc04097812 */ /* 0x000fca00078ec0ff */
[----:B--2---:R-:W-:Y:S01]  /*0110*/  IMAD.WIDE R8, R9, 0x4, R2 ;  /* 0x0000000409087825 */ /* 0x004fe200078e0202 */
[----:B------:R-:W-:-:S05]  /*0120*/  CS2R R14, SRZ ;  /* 0x00000000000e7805 */ /* 0x000fca000001ff00 */
[----:B------:R-:W2:Y:S04]  /*0130*/  @!P4 LDG.E.EL R0, desc[UR4][R8.64] ;  /* 0x000000040800c981 */ /* 0x000ea8000c2e1900 */
[----:B------:R-:W2:Y:S04]  /*0140*/  @!P4 LDG.E.EL R11, desc[UR4][R8.64+0x4] ;  /* 0x00000404080bc981 */ /* 0x000ea8000c2e1900 */
[----:B------:R-:W3:Y:S04]  /*0150*/  @!P4 LDG.E.EL R6, desc[UR4][R8.64] ;  /* 0x000000040806c981 */ /* 0x000ee8000c2e1900 */
[----:B------:R-:W3:Y:S04]  /*0160*/  @!P4 LDG.E.EL R13, desc[UR4][R8.64+0x4] ;  /* 0x00000404080dc981 */ /* 0x000ee8000c2e1900 */
[----:B------:R-:W4:Y:S04]  /*0170*/  @!P4 LDG.E.EL R10, desc[UR4][R8.64+0x8] ;  /* 0x00000804080ac981 */ /* 0x000f28000c2e1900 */
[----:B------:R-:W5:Y:S04]  /*0180*/  @!P4 LDG.E.EL R12, desc[UR4][R8.64+0x8] ;  /* 0x00000804080cc981 */ /* 0x000f68000c2e1900 */
[----:B------:R-:W5:Y:S04]  /*0190*/  @!P4 LDG.E.EL R14, desc[UR4][R8.64+0xc] ;  /* 0x00000c04080ec981 */ /* 0x000f68000c2e1900 */
[----:B------:R-:W5:Y:S01]  /*01a0*/  @!P4 LDG.E.EL R15, desc[UR4][R8.64+0xc] ;  /* 0x00000c04080fc981 */ /* 0x000f62000c2e1900 */
[----:B------:R-:W-:Y:S01]  /*01b0*/  CS2R R4, SRZ ;  /* 0x0000000000047805 */ /* 0x000fe2000001ff00 */
[----:B------:R-:W-:-:S05]  /*01c0*/  IMAD.WIDE R2, R7, 0x4, R2 ;  /* 0x0000000407027825 */ /* 0x000fca00078e0202 */
[----:B------:R1:W5:Y:S02]  /*01d0*/  @!P4 LDG.E.64 R4, desc[UR4][R2.64] ;  /* 0x000000040204c981 */ /* 0x000364000c1e1b00 */
[----:B-1----:R-:W1:Y:S02]  /*01e0*/  LDC.64 R2, c[0x0][0x218] ;  /* 0x00008600ff027b82 */ /* 0x002e640000000a00 */
[----:B-1----:R-:W-:-:S04]  /*01f0*/  IMAD.WIDE R2, R7, 0x4, R2 ;  /* 0x0000000407027825 */ /* 0x002fc800078e0202 */
[----:B--2---:R-:W-:Y:S01]  /*0200*/  FADD R11, R11, R0 ;  /* 0x000000000b0b7221 */ /* 0x004fe20000000000 */
[----:B---3--:R-:W-:-:S03]  /*0210*/  FADD R13, R13, R6 ;  /* 0x000000060d0d7221 */ /* 0x008fc60000000000 */
[----:B----4-:R-:W-:Y:S01]  /*0220*/  FADD R11, R11, R10 ;  /* 0x0000000a0b0b7221 */ /* 0x010fe20000000000 */
[----:B-----5:R-:W-:-:S03]  /*0230*/  FADD R12, R13, R12 ;  /* 0x0000000c0d0c7221 */ /* 0x020fc60000000000 */
[----:B------:R-:W-:Y:S01]  /*0240*/  FADD R11, R11, R14 ;  /* 0x0000000e0b0b7221 */ /* 0x000fe20000000000 */
[----:B------:R-:W-:-:S04]  /*0250*/  FADD R12, R12, R15 ;  /* 0x0000000f0c0c7221 */ /* 0x000fc80000000000 */
[C---:B------:R-:W-:Y:S02]  /*0260*/  FSETP.GT.AND P0, PT, |R11|.reuse, 8.50705917302346158658e+37, PT ;  /* 0x7e8000000b00780b */ /* 0x040fe40003f04200 */
[----:B------:R-:W-:Y:S02]  /*0270*/  FSETP.GEU.AND P2, PT, |R11|, 1.175494350822287508e-38, PT ;  /* 0x008000000b00780b */ /* 0x000fe40003f4e200 */
[C---:B------:R-:W-:Y:S02]  /*0280*/  FSETP.GT.AND P1, PT, |R12|.reuse, 8.50705917302346158658e+37, PT ;  /* 0x7e8000000c00780b */ /* 0x040fe40003f24200 */
[----:B------:R-:W-:-:S07]  /*0290*/  FSETP.GEU.AND P3, PT, |R12|, 1.175494350822287508e-38, PT ;  /* 0x008000000c00780b */ /* 0x000fce0003f6e200 */
[----:B------:R-:W-:Y:S01]  /*02a0*/  @P0 FMUL R11, R11, 0.25 ;  /* 0x3e8000000b0b0820 */ /* 0x000fe20000400000 */
[----:B------:R-:W-:-:S03]  /*02b0*/  @P0 FMUL R4, R4, 0.25 ;  /* 0x3e80000004040820 */ /* 0x000fc60000400000 */
[----:B------:R-:W-:Y:S01]  /*02c0*/  @P1 FMUL R12, R12, 0.25 ;  /* 0x3e8000000c0c1820 */ /* 0x000fe20000400000 */
[----:B------:R-:W-:Y:S01]  /*02d0*/  @!P2 FMUL R11, R11, 16777216 ;  /* 0x4b8000000b0ba820 */ /* 0x000fe20000400000 */
[----:B------:R-:W-:Y:S01]  /*02e0*/  @P1 FMUL R5, R5, 0.25 ;  /* 0x3e80000005051820 */ /* 0x000fe20000400000 */
[----:B------:R-:W-:Y:S01]  /*02f0*/  @!P2 FMUL R4, R4, 16777216 ;  /* 0x4b8000000404a820 */ /* 0x000fe20000400000 */
[----:B------:R-:W-:Y:S02]  /*0300*/  @!P3 FMUL R12, R12, 16777216 ;  /* 0x4b8000000c0cb820 */ /* 0x000fe40000400000 */
[----:B------:R-:W-:Y:S01]  /*0310*/  @!P3 FMUL R5, R5, 16777216 ;  /* 0x4b8000000505b820 */ /* 0x000fe20000400000 */
[----:B------:R-:W1:Y:S08]  /*0320*/  MUFU.RCP R11, R11 ;  /* 0x0000000b000b7308 */ /* 0x000e700000001000 */
[----:B------:R-:W2:Y:S01]  /*0330*/  MUFU.RCP R12, R12 ;  /* 0x0000000c000c7308 */ /* 0x000ea20000001000 */
[----:B-1----:R-:W-:Y:S01]  /*0340*/  FMUL R4, R11, R4 ;  /* 0x000000040b047220 */ /* 0x002fe20000400000 */
[----:B--2---:R-:W-:Y:S01]  /*0350*/  FMUL R5, R12, R5 ;  /* 0x000000050c057220 */ /* 0x004fe20000400000 */
[----:B------:R-:W-:Y:S06]  /*0360*/  @P4 EXIT ;  /* 0x000000000000494d */ /* 0x000fec0003800000 */
[----:B------:R-:W-:Y:S01]  /*0370*/  STG.E.64 desc[UR4][R2.64], R4 ;  /* 0x0000000402007986 */ /* 0x000fe2000c101b04 */
[----:B------:R-:W-:Y:S05]  /*0380*/  EXIT ;  /* 0x000000000000794d */ /* 0x000fea0003800000 */
.L_x_0:
[----:B------:R-:W-:-:S00]  /*0390*/  BRA `(.L_x_0) ;  /* 0xfffffffc00fc7947 */ /* 0x000fc0000383ffff */
[----:B------:R-:W-:-:S00]  /*03a0*/  NOP ;  /* 0x0000000000007918 */ /* 0x000fc00000000000 */
        /* <DEDUP_REMOVED lines=13> */
.L_x_1:


//--------------------- .nv.constant0.triton_poi_fused__softmax_4 --------------------------
	.section	.nv.constant0.triton_poi_fused__softmax_4,"a",@progbits
	.sectionflags	@""
	.align	4
.nv.constant0.triton_poi_fused__softmax_4:
	.zero		548
